.version 6.5
.target sm_30
.address_size 64

.visible .entry shr_u32(
	.param .u64 input,
	.param .u64 output
)
{
	.reg .u64 	    in_addr;
    .reg .u64 	    out_addr;
    .reg .u32 	    temp;
    .reg .b32 	    shift_amount1;
    .reg .b32 	    shift_amount2;
    .reg .u32 	    result1;
    .reg .u32 	    result2;

	ld.param.u64 	in_addr, [input];
    ld.param.u64 	out_addr, [output];

    ld.u32          temp, [in_addr];
    ld.b32          shift_amount1, [in_addr+4];
    ld.b32          shift_amount2, [in_addr+8];

	shr.u32         result1, temp, shift_amount1;
	shr.u32         result2, temp, shift_amount2;

    st.u32          [out_addr], result1;
    st.u32          [out_addr+4], result2;
	ret;
}


// ===== COMPILED SASS (sm_100) =====

	.target	sm_100

	.elftype	@"ET_EXEC"


//--------------------- .note.nv.tkinfo           --------------------------
	.section	.note.nv.tkinfo,"",@"SHT_NOTE"
	.sectionflags	@"SHF_NOTE_NV_TKINFO"
	.tkinfo
        /*0018*/ 	.word	0x00000002
        /*0030*/ 	.string	""
        /*0030*/ 	.string	"ptxas"
        /*0030*/ 	.string	"Cuda compilation tools, release 13.0, V13.0.88"
        /*0030*/ 	.string	"Build cuda_13.0.r13.0/compiler.36424714_0"
        /*0030*/ 	.string	"-arch sm_100 "



//--------------------- .note.nv.cuinfo           --------------------------
	.section	.note.nv.cuinfo,"",@"SHT_NOTE"
	.sectionflags	@"SHF_NOTE_NV_CUINFO"
        /*0018*/ 	.short	0x0002
        /*001a*/ 	.short	0x001e
        /*001c*/ 	.short	0x0082
	.zero		2


//--------------------- .nv.info                  --------------------------
	.section	.nv.info,"",@"SHT_CUDA_INFO"
	.align	4


	//----- nvinfo : EIATTR_REGCOUNT
	.align		4
        /*0000*/ 	.byte	0x04, 0x2f
        /*0002*/ 	.short	(.L_1 - .L_0)
	.align		4
.L_0:
        /*0004*/ 	.word	index@(shr_u32)
        /*0008*/ 	.word	0x0000000c


	//----- nvinfo : EIATTR_FRAME_SIZE
	.align		4
.L_1:
        /*000c*/ 	.byte	0x04, 0x11
        /*000e*/ 	.short	(.L_3 - .L_2)
	.align		4
.L_2:
        /*0010*/ 	.word	index@(shr_u32)
        /*0014*/ 	.word	0x00000000


	//----- nvinfo : EIATTR_MIN_STACK_SIZE
	.align		4
.L_3:
        /*0018*/ 	.byte	0x04, 0x12
        /*001a*/ 	.short	(.L_5 - .L_4)
	.align		4
.L_4:
        /*001c*/ 	.word	index@(shr_u32)
        /*0020*/ 	.word	0x00000000
.L_5:


//--------------------- .nv.compat                --------------------------
	.section	.nv.compat,"",@"SHT_CUDA_COMPAT_INFO"
	.align	4
        /*0000*/ 	.byte	0x02, 0x09, 0x00, 0x00, 0x02, 0x02, 0x01, 0x00, 0x02, 0x05, 0x05, 0x00, 0x03, 0x07, 0x01, 0x01
        /*0010*/ 	.byte	0x02, 0x03, 0x00, 0x00, 0x02, 0x06, 0x01, 0x00, 0x04, 0x0b, 0x08, 0x00, 0x09, 0x00, 0x00, 0x00
        /*0020*/ 	.byte	0x00, 0x00, 0x00, 0x00


//--------------------- .nv.info.shr_u32          --------------------------
	.section	.nv.info.shr_u32,"",@"SHT_CUDA_INFO"
	.sectionflags	@""
	.align	4


	//----- nvinfo : EIATTR_CUDA_API_VERSION
	.align		4
        /*0000*/ 	.byte	0x04, 0x37
        /*0002*/ 	.short	(.L_7 - .L_6)
.L_6:
        /*0004*/ 	.word	0x00000082


	//----- nvinfo : EIATTR_KPARAM_INFO
	.align		4
.L_7:
        /*0008*/ 	.byte	0x04, 0x17
        /*000a*/ 	.short	(.L_9 - .L_8)
.L_8:
        /*000c*/ 	.word	0x00000000
        /*0010*/ 	.short	0x0001
        /*0012*/ 	.short	0x0008
        /*0014*/ 	.byte	0x00, 0xf0, 0x21, 0x00


	//----- nvinfo : EIATTR_KPARAM_INFO
	.align		4
.L_9:
        /*0018*/ 	.byte	0x04, 0x17
        /*001a*/ 	.short	(.L_11 - .L_10)
.L_10:
        /*001c*/ 	.word	0x00000000
        /*0020*/ 	.short	0x0000
        /*0022*/ 	.short	0x0000
        /*0024*/ 	.byte	0x00, 0xf0, 0x21, 0x00


	//----- nvinfo : EIATTR_SPARSE_MMA_MASK
	.align		4
.L_11:
        /*0028*/ 	.byte	0x03, 0x50
        /*002a*/ 	.short	0x0000


	//----- nvinfo : EIATTR_MAXREG_COUNT
	.align		4
        /*002c*/ 	.byte	0x03, 0x1b
        /*002e*/ 	.short	0x00ff


	//----- nvinfo : EIATTR_MERCURY_ISA_VERSION
	.align		4
        /*0030*/ 	.byte	0x03, 0x5f
        /*0032*/ 	.short	0x0101


	//----- nvinfo : EIATTR_VRC_CTA_INIT_COUNT
	.align		4
        /*0034*/ 	.byte	0x02, 0x4a
	.zero		1
	.zero		1


	//----- nvinfo : EIATTR_EXIT_INSTR_OFFSETS
	.align		4
        /*0038*/ 	.byte	0x04, 0x1c
        /*003a*/ 	.short	(.L_13 - .L_12)


	//   ....[0]....
.L_12:
        /*003c*/ 	.word	0x000000b0


	//----- nvinfo : EIATTR_CBANK_PARAM_SIZE
	.align		4
.L_13:
        /*0040*/ 	.byte	0x03, 0x19
        /*0042*/ 	.short	0x0010


	//----- nvinfo : EIATTR_PARAM_CBANK
	.align		4
        /*0044*/ 	.byte	0x04, 0x0a
        /*0046*/ 	.short	(.L_15 - .L_14)
	.align		4
.L_14:
        /*0048*/ 	.word	index@(.nv.constant0.shr_u32)
        /*004c*/ 	.short	0x0380
        /*004e*/ 	.short	0x0010


	//----- nvinfo : EIATTR_SW_WAR
	.align		4
.L_15:
        /*0050*/ 	.byte	0x04, 0x36
        /*0052*/ 	.short	(.L_17 - .L_16)
.L_16:
        /*0054*/ 	.word	0x00000008
.L_17:


//--------------------- .nv.callgraph             --------------------------
	.section	.nv.callgraph,"",@"SHT_CUDA_CALLGRAPH"
	.align	4
	.sectionentsize	8
	.align		4
        /*0000*/ 	.word	0x00000000
	.align		4
        /*0004*/ 	.word	0xffffffff
	.align		4
        /*0008*/ 	.word	0x00000000
	.align		4
        /*000c*/ 	.word	0xfffffffe
	.align		4
        /*0010*/ 	.word	0x00000000
	.align		4
        /*0014*/ 	.word	0xfffffffd
	.align		4
        /*0018*/ 	.word	0x00000000
	.align		4
        /*001c*/ 	.word	0xfffffffc


//--------------------- .text.shr_u32             --------------------------
	.section	.text.shr_u32,"ax",@progbits
	.align	128
        .global         shr_u32
        .type           shr_u32,@function
        .size           shr_u32,(.L_x_1 - shr_u32)
        .other          shr_u32,@"STO_CUDA_ENTRY STV_DEFAULT"
shr_u32:
.text.shr_u32:
[----:B------:R-:W-:Y:S08]  /*0000*/  LDC R1, c[0x0][0x37c] ;  /* 0x0000df00ff017b82 */ /* 0x000ff00000000800 */
[----:B------:R-:W0:Y:S01]  /*0010*/  LDC.64 R2, c[0x0][0x380] ;  /* 0x0000e000ff027b82 */ /* 0x000e220000000a00 */
[----:B------:R-:W0:Y:S02]  /*0020*/  LDCU.64 UR4, c[0x0][0x358] ;  /* 0x00006b00ff0477ac */ /* 0x000e240008000a00 */
[----:B0-----:R-:W2:Y:S04]  /*0030*/  LD.E R0, desc[UR4][R2.64] ;  /* 0x0000000402007980 */ /* 0x001ea8000c101900 */
[----:B------:R-:W2:Y:S04]  /*0040*/  LD.E R7, desc[UR4][R2.64+0x4] ;  /* 0x0000040402077980 */ /* 0x000ea8000c101900 */
[----:B------:R-:W3:Y:S01]  /*0050*/  LD.E R9, desc[UR4][R2.64+0x8] ;  /* 0x0000080402097980 */ /* 0x000ee2000c101900 */
[----:B------:R-:W0:Y:S01]  /*0060*/  LDC.64 R4, c[0x0][0x388] ;  /* 0x0000e200ff047b82 */ /* 0x000e220000000a00 */
[----:B--2---:R-:W-:-:S02]  /*0070*/  SHF.R.U32.HI R7, RZ, R7, R0 ;  /* 0x00000007ff077219 */ /* 0x004fc40000011600 */
[----:B---3--:R-:W-:-:S03]  /*0080*/  SHF.R.U32.HI R9, RZ, R9, R0 ;  /* 0x00000009ff097219 */ /* 0x008fc60000011600 */
[----:B0-----:R-:W-:Y:S04]  /*0090*/  ST.E desc[UR4][R4.64], R7 ;  /* 0x0000000704007985 */ /* 0x001fe8000c101904 */
[----:B------:R-:W-:Y:S01]  /*00a0*/  ST.E desc[UR4][R4.64+0x4], R9 ;  /* 0x0000040904007985 */ /* 0x000fe2000c101904 */
[----:B------:R-:W-:Y:S05]  /*00b0*/  EXIT ;  /* 0x000000000000794d */ /* 0x000fea0003800000 */
.L_x_0:
[----:B------:R-:W-:-:S00]  /*00c0*/  BRA `(.L_x_0) ;  /* 0xfffffffc00fc7947 */ /* 0x000fc0000383ffff */
[----:B------:R-:W-:-:S00]  /*00d0*/  NOP ;  /* 0x0000000000007918 */ /* 0x000fc00000000000 */
        /* <DEDUP_REMOVED lines=10> */
.L_x_1:


//--------------------- .nv.shared.reserved.0     --------------------------
	.section	.nv.shared.reserved.0,"aw",@nobits
	.weak		__nv_reservedSMEM_offset_0_alias
	.size		__nv_reservedSMEM_offset_0_alias, 0, 64
	.other		__nv_reservedSMEM_offset_0_alias,@"STO_CUDA_RESERVED_SHARED STV_DEFAULT"
__nv_reservedSMEM_offset_0_alias:
	.zero		0
	.zero		64


//--------------------- .nv.constant0.shr_u32     --------------------------
	.section	.nv.constant0.shr_u32,"a",@progbits
	.sectionflags	@""
	.align	4
.nv.constant0.shr_u32:
	.zero		912


//--------------------- SYMBOLS --------------------------

	.type		.nv.reservedSmem.offset0,@object
	.size		.nv.reservedSmem.offset0,0x4
